//
// Generated by NVIDIA NVVM Compiler
//
// Compiler Build ID: CL-36424714
// Cuda compilation tools, release 13.0, V13.0.88
// Based on NVVM 20.0.0
//

.version 9.0
.target sm_100
.address_size 64

	// .globl	_Z16get_bounding_boxPdij
// _ZZ16get_bounding_boxPdijE11partial_max has been demoted

.visible .entry _Z16get_bounding_boxPdij(
	.param .u64 .ptr .align 1 _Z16get_bounding_boxPdij_param_0,
	.param .u32 _Z16get_bounding_boxPdij_param_1,
	.param .u32 _Z16get_bounding_boxPdij_param_2
)
{
	.reg .pred 	%p<7>;
	.reg .b32 	%r<20>;
	.reg .b64 	%rd<8>;
	.reg .b64 	%fd<6>;
	// demoted variable
	.shared .align 8 .b8 _ZZ16get_bounding_boxPdijE11partial_max[8192];
	ld.param.u64 	%rd2, [_Z16get_bounding_boxPdij_param_0];
	ld.param.u32 	%r8, [_Z16get_bounding_boxPdij_param_1];
	ld.param.u32 	%r7, [_Z16get_bounding_boxPdij_param_2];
	cvta.to.global.u64 	%rd1, %rd2;
	mov.u32 	%r1, %tid.x;
	mov.u32 	%r19, %ntid.x;
	mov.u32 	%r9, %ctaid.x;
	mul.lo.s32 	%r3, %r19, %r9;
	sub.s32 	%r10, %r8, %r3;
	min.u32 	%r11, %r10, %r19;
	setp.ge.u32 	%p1, %r1, %r11;
	shl.b32 	%r12, %r1, 3;
	mov.u32 	%r13, _ZZ16get_bounding_boxPdijE11partial_max;
	add.s32 	%r4, %r13, %r12;
	@%p1 bra 	$L__BB0_2;
	add.s32 	%r14, %r3, %r1;
	shl.b32 	%r15, %r14, %r7;
	mul.wide.u32 	%rd4, %r15, 8;
	add.s64 	%rd5, %rd1, %rd4;
	ld.global.f64 	%fd1, [%rd5];
	st.shared.f64 	[%r4], %fd1;
	bra.uni 	$L__BB0_3;
$L__BB0_2:
	mov.b64 	%rd3, 0;
	st.shared.u64 	[%r4], %rd3;
$L__BB0_3:
	setp.lt.u32 	%p2, %r19, 2;
	@%p2 bra 	$L__BB0_7;
$L__BB0_4:
	shr.u32 	%r6, %r19, 1;
	bar.sync 	0;
	setp.ge.u32 	%p3, %r1, %r6;
	@%p3 bra 	$L__BB0_6;
	ld.shared.f64 	%fd2, [%r4];
	shl.b32 	%r16, %r6, 3;
	add.s32 	%r17, %r4, %r16;
	ld.shared.f64 	%fd3, [%r17];
	setp.gt.f64 	%p4, %fd2, %fd3;
	selp.f64 	%fd4, %fd2, %fd3, %p4;
	st.shared.f64 	[%r4], %fd4;
$L__BB0_6:
	setp.gt.u32 	%p5, %r19, 3;
	mov.u32 	%r19, %r6;
	@%p5 bra 	$L__BB0_4;
$L__BB0_7:
	setp.ne.s32 	%p6, %r1, 0;
	@%p6 bra 	$L__BB0_9;
	ld.shared.f64 	%fd5, [_ZZ16get_bounding_boxPdijE11partial_max];
	shl.b32 	%r18, %r3, %r7;
	mul.wide.u32 	%rd6, %r18, 8;
	add.s64 	%rd7, %rd1, %rd6;
	st.global.f64 	[%rd7], %fd5;
$L__BB0_9:
	ret;

}


// ===== COMPILED SASS (sm_100) =====

	.target	sm_100

	.elftype	@"ET_EXEC"


//--------------------- .note.nv.tkinfo           --------------------------
	.section	.note.nv.tkinfo,"",@"SHT_NOTE"
	.sectionflags	@"SHF_NOTE_NV_TKINFO"
	.tkinfo
        /*0018*/ 	.word	0x00000002
        /*0030*/ 	.string	""
        /*0030*/ 	.string	"ptxas"
        /*0030*/ 	.string	"Cuda compilation tools, release 13.0, V13.0.88"
        /*0030*/ 	.string	"Build cuda_13.0.r13.0/compiler.36424714_0"
        /*0030*/ 	.string	"-arch sm_100 -m 64 "



//--------------------- .note.nv.cuinfo           --------------------------
	.section	.note.nv.cuinfo,"",@"SHT_NOTE"
	.sectionflags	@"SHF_NOTE_NV_CUINFO"
        /*0018*/ 	.short	0x0002
        /*001a*/ 	.short	0x0064
        /*001c*/ 	.short	0x0082
	.zero		2


//--------------------- .nv.info                  --------------------------
	.section	.nv.info,"",@"SHT_CUDA_INFO"
	.align	4


	//----- nvinfo : EIATTR_REGCOUNT
	.align		4
        /*0000*/ 	.byte	0x04, 0x2f
        /*0002*/ 	.short	(.L_1 - .L_0)
	.align		4
.L_0:
        /*0004*/ 	.word	index@(_Z16get_bounding_boxPdij)
        /*0008*/ 	.word	0x0000000c


	//----- nvinfo : EIATTR_FRAME_SIZE
	.align		4
.L_1:
        /*000c*/ 	.byte	0x04, 0x11
        /*000e*/ 	.short	(.L_3 - .L_2)
	.align		4
.L_2:
        /*0010*/ 	.word	index@(_Z16get_bounding_boxPdij)
        /*0014*/ 	.word	0x00000000


	//----- nvinfo : EIATTR_MIN_STACK_SIZE
	.align		4
.L_3:
        /*0018*/ 	.byte	0x04, 0x12
        /*001a*/ 	.short	(.L_5 - .L_4)
	.align		4
.L_4:
        /*001c*/ 	.word	index@(_Z16get_bounding_boxPdij)
        /*0020*/ 	.word	0x00000000
.L_5:


//--------------------- .nv.compat                --------------------------
	.section	.nv.compat,"",@"SHT_CUDA_COMPAT_INFO"
	.align	4
        /*0000*/ 	.byte	0x02, 0x09, 0x00, 0x00, 0x02, 0x02, 0x01, 0x00, 0x02, 0x05, 0x05, 0x00, 0x03, 0x07, 0x01, 0x01
        /*0010*/ 	.byte	0x02, 0x03, 0x00, 0x00, 0x02, 0x06, 0x01, 0x00, 0x04, 0x0b, 0x08, 0x00, 0x01, 0x00, 0x00, 0x00
        /*0020*/ 	.byte	0x00, 0x00, 0x00, 0x00


//--------------------- .nv.info._Z16get_bounding_boxPdij --------------------------
	.section	.nv.info._Z16get_bounding_boxPdij,"",@"SHT_CUDA_INFO"
	.sectionflags	@""
	.align	4


	//----- nvinfo : EIATTR_CUDA_API_VERSION
	.align		4
        /*0000*/ 	.byte	0x04, 0x37
        /*0002*/ 	.short	(.L_7 - .L_6)
.L_6:
        /*0004*/ 	.word	0x00000082


	//----- nvinfo : EIATTR_KPARAM_INFO
	.align		4
.L_7:
        /*0008*/ 	.byte	0x04, 0x17
        /*000a*/ 	.short	(.L_9 - .L_8)
.L_8:
        /*000c*/ 	.word	0x00000000
        /*0010*/ 	.short	0x0002
        /*0012*/ 	.short	0x000c
        /*0014*/ 	.byte	0x00, 0xf0, 0x11, 0x00


	//----- nvinfo : EIATTR_KPARAM_INFO
	.align		4
.L_9:
        /*0018*/ 	.byte	0x04, 0x17
        /*001a*/ 	.short	(.L_11 - .L_10)
.L_10:
        /*001c*/ 	.word	0x00000000
        /*0020*/ 	.short	0x0001
        /*0022*/ 	.short	0x0008
        /*0024*/ 	.byte	0x00, 0xf0, 0x11, 0x00


	//----- nvinfo : EIATTR_KPARAM_INFO
	.align		4
.L_11:
        /*0028*/ 	.byte	0x04, 0x17
        /*002a*/ 	.short	(.L_13 - .L_12)
.L_12:
        /*002c*/ 	.word	0x00000000
        /*0030*/ 	.short	0x0000
        /*0032*/ 	.short	0x0000
        /*0034*/ 	.byte	0x00, 0xf5, 0x21, 0x00


	//----- nvinfo : EIATTR_SPARSE_MMA_MASK
	.align		4
.L_13:
        /*0038*/ 	.byte	0x03, 0x50
        /*003a*/ 	.short	0x0000


	//----- nvinfo : EIATTR_MAXREG_COUNT
	.align		4
        /*003c*/ 	.byte	0x03, 0x1b
        /*003e*/ 	.short	0x00ff


	//----- nvinfo : EIATTR_NUM_BARRIERS
	.align		4
        /*0040*/ 	.byte	0x02, 0x4c
        /*0042*/ 	.byte	0x01
	.zero		1


	//----- nvinfo : EIATTR_MERCURY_ISA_VERSION
	.align		4
        /*0044*/ 	.byte	0x03, 0x5f
        /*0046*/ 	.short	0x0101


	//----- nvinfo : EIATTR_VRC_CTA_INIT_COUNT
	.align		4
        /*0048*/ 	.byte	0x02, 0x4a
	.zero		1
	.zero		1


	//----- nvinfo : EIATTR_EXIT_INSTR_OFFSETS
	.align		4
        /*004c*/ 	.byte	0x04, 0x1c
        /*004e*/ 	.short	(.L_15 - .L_14)


	//   ....[0]....
.L_14:
        /*0050*/ 	.word	0x00000270


	//   ....[1]....
        /*0054*/ 	.word	0x00000310


	//----- nvinfo : EIATTR_CBANK_PARAM_SIZE
	.align		4
.L_15:
        /*0058*/ 	.byte	0x03, 0x19
        /*005a*/ 	.short	0x0010


	//----- nvinfo : EIATTR_PARAM_CBANK
	.align		4
        /*005c*/ 	.byte	0x04, 0x0a
        /*005e*/ 	.short	(.L_17 - .L_16)
	.align		4
.L_16:
        /*0060*/ 	.word	index@(.nv.constant0._Z16get_bounding_boxPdij)
        /*0064*/ 	.short	0x0380
        /*0066*/ 	.short	0x0010


	//----- nvinfo : EIATTR_SW_WAR
	.align		4
.L_17:
        /*0068*/ 	.byte	0x04, 0x36
        /*006a*/ 	.short	(.L_19 - .L_18)
.L_18:
        /*006c*/ 	.word	0x00000008
.L_19:


//--------------------- .nv.callgraph             --------------------------
	.section	.nv.callgraph,"",@"SHT_CUDA_CALLGRAPH"
	.align	4
	.sectionentsize	8
	.align		4
        /*0000*/ 	.word	0x00000000
	.align		4
        /*0004*/ 	.word	0xffffffff
	.align		4
        /*0008*/ 	.word	0x00000000
	.align		4
        /*000c*/ 	.word	0xfffffffe
	.align		4
        /*0010*/ 	.word	0x00000000
	.align		4
        /*0014*/ 	.word	0xfffffffd
	.align		4
        /*0018*/ 	.word	0x00000000
	.align		4
        /*001c*/ 	.word	0xfffffffc


//--------------------- .text._Z16get_bounding_boxPdij --------------------------
	.section	.text._Z16get_bounding_boxPdij,"ax",@progbits
	.align	128
        .global         _Z16get_bounding_boxPdij
        .type           _Z16get_bounding_boxPdij,@function
        .size           _Z16get_bounding_boxPdij,(.L_x_3 - _Z16get_bounding_boxPdij)
        .other          _Z16get_bounding_boxPdij,@"STO_CUDA_ENTRY STV_DEFAULT"
_Z16get_bounding_boxPdij:
.text._Z16get_bounding_boxPdij:
[----:B------:R-:W-:Y:S01]  /*0000*/  LDC R1, c[0x0][0x37c] ;  /* 0x0000df00ff017b82 */ /* 0x000fe20000000800 */
[----:B------:R-:W0:Y:S01]  /*0010*/  S2R R0, SR_CTAID.X ;  /* 0x0000000000007919 */ /* 0x000e220000002500 */
[----:B------:R-:W0:Y:S06]  /*0020*/  LDCU UR8, c[0x0][0x360] ;  /* 0x00006c00ff0877ac */ /* 0x000e2c0008000800 */
[----:B------:R-:W1:Y:S01]  /*0030*/  LDC R3, c[0x0][0x388] ;  /* 0x0000e200ff037b82 */ /* 0x000e620000000800 */
[----:B------:R-:W2:Y:S01]  /*0040*/  S2R R9, SR_TID.X ;  /* 0x0000000000097919 */ /* 0x000ea20000002100 */
[----:B------:R-:W3:Y:S01]  /*0050*/  LDCU.64 UR6, c[0x0][0x358] ;  /* 0x00006b00ff0677ac */ /* 0x000ee20008000a00 */
[----:B0-----:R-:W-:-:S04]  /*0060*/  IMAD R0, R0, UR8, RZ ;  /* 0x0000000800007c24 */ /* 0x001fc8000f8e02ff */
[----:B------:R-:W-:-:S05]  /*0070*/  IMAD.MOV R2, RZ, RZ, -R0 ;  /* 0x000000ffff027224 */ /* 0x000fca00078e0a00 */
[----:B-1----:R-:W-:-:S04]  /*0080*/  VIADDMNMX.U32 R2, R2, R3, UR8, PT ;  /* 0x0000000802027e46 */ /* 0x002fc8000b800003 */
[----:B--2---:R-:W-:-:S13]  /*0090*/  ISETP.GE.U32.AND P1, PT, R9, R2, PT ;  /* 0x000000020900720c */ /* 0x004fda0003f26070 */
[----:B------:R-:W0:Y:S01]  /*00a0*/  @!P1 LDC R5, c[0x0][0x38c] ;  /* 0x0000e300ff059b82 */ /* 0x000e220000000800 */
[----:B------:R-:W-:-:S07]  /*00b0*/  @!P1 IMAD.IADD R4, R0, 0x1, R9 ;  /* 0x0000000100049824 */ /* 0x000fce00078e0209 */
[----:B------:R-:W1:Y:S01]  /*00c0*/  @!P1 LDC.64 R2, c[0x0][0x380] ;  /* 0x0000e000ff029b82 */ /* 0x000e620000000a00 */
[----:B0-----:R-:W-:-:S05]  /*00d0*/  @!P1 SHF.L.U32 R5, R4, R5, RZ ;  /* 0x0000000504059219 */ /* 0x001fca00000006ff */
[----:B-1----:R-:W-:-:S06]  /*00e0*/  @!P1 IMAD.WIDE.U32 R2, R5, 0x8, R2 ;  /* 0x0000000805029825 */ /* 0x002fcc00078e0002 */
[----:B---3--:R-:W2:Y:S01]  /*00f0*/  @!P1 LDG.E.64 R2, desc[UR6][R2.64] ;  /* 0x0000000602029981 */ /* 0x008ea2000c1e1b00 */
[----:B------:R-:W0:Y:S01]  /*0100*/  S2UR UR5, SR_CgaCtaId ;  /* 0x00000000000579c3 */ /* 0x000e220000008800 */
[----:B------:R-:W-:Y:S01]  /*0110*/  UMOV UR4, 0x400 ;  /* 0x0000040000047882 */ /* 0x000fe20000000000 */
[----:B------:R-:W-:Y:S01]  /*0120*/  IMAD.U32 R6, RZ, RZ, UR8 ;  /* 0x00000008ff067e24 */ /* 0x000fe2000f8e00ff */
[----:B------:R-:W-:-:S04]  /*0130*/  ISETP.NE.AND P0, PT, R9, RZ, PT ;  /* 0x000000ff0900720c */ /* 0x000fc80003f05270 */
[----:B------:R-:W-:Y:S01]  /*0140*/  ISETP.GE.U32.AND P2, PT, R6, 0x2, PT ;  /* 0x000000020600780c */ /* 0x000fe20003f46070 */
[----:B0-----:R-:W-:-:S06]  /*0150*/  ULEA UR4, UR5, UR4, 0x18 ;  /* 0x0000000405047291 */ /* 0x001fcc000f8ec0ff */
[----:B------:R-:W-:-:S05]  /*0160*/  LEA R7, R9, UR4, 0x3 ;  /* 0x0000000409077c11 */ /* 0x000fca000f8e18ff */
[----:B--2---:R0:W-:Y:S04]  /*0170*/  @!P1 STS.64 [R7], R2 ;  /* 0x0000000207009388 */ /* 0x0041e80000000a00 */
[----:B------:R0:W-:Y:S01]  /*0180*/  @P1 STS.64 [R7], RZ ;  /* 0x000000ff07001388 */ /* 0x0001e20000000a00 */
[----:B------:R-:W-:Y:S05]  /*0190*/  @!P2 BRA `(.L_x_0) ;  /* 0x000000000034a947 */ /* 0x000fea0003800000 */
.L_x_1:
[----:B------:R-:W-:Y:S01]  /*01a0*/  BAR.SYNC.DEFER_BLOCKING 0x0 ;  /* 0x0000000000007b1d */ /* 0x000fe20000010000 */
[----:B------:R-:W-:-:S04]  /*01b0*/  SHF.R.U32.HI R8, RZ, 0x1, R6 ;  /* 0x00000001ff087819 */ /* 0x000fc80000011606 */
[----:B------:R-:W-:-:S13]  /*01c0*/  ISETP.GE.U32.AND P2, PT, R9, R8, PT ;  /* 0x000000080900720c */ /* 0x000fda0003f46070 */
[----:B------:R-:W-:Y:S01]  /*01d0*/  @!P2 IMAD R4, R8, 0x8, R7 ;  /* 0x000000080804a824 */ /* 0x000fe200078e0207 */
[----:B01----:R-:W-:Y:S05]  /*01e0*/  @!P2 LDS.64 R2, [R7] ;  /* 0x000000000702a984 */ /* 0x003fea0000000a00 */
[----:B------:R-:W0:Y:S02]  /*01f0*/  @!P2 LDS.64 R4, [R4] ;  /* 0x000000000404a984 */ /* 0x000e240000000a00 */
[----:B0-----:R-:W-:-:S06]  /*0200*/  @!P2 DSETP.GT.AND P1, PT, R2, R4, PT ;  /* 0x000000040200a22a */ /* 0x001fcc0003f24000 */
[----:B------:R-:W-:Y:S02]  /*0210*/  @!P2 FSEL R2, R2, R4, P1 ;  /* 0x000000040202a208 */ /* 0x000fe40000800000 */
[----:B------:R-:W-:Y:S02]  /*0220*/  @!P2 FSEL R3, R3, R5, P1 ;  /* 0x000000050303a208 */ /* 0x000fe40000800000 */
[----:B------:R-:W-:Y:S01]  /*0230*/  ISETP.GT.U32.AND P1, PT, R6, 0x3, PT ;  /* 0x000000030600780c */ /* 0x000fe20003f24070 */
[----:B------:R-:W-:Y:S02]  /*0240*/  IMAD.MOV.U32 R6, RZ, RZ, R8 ;  /* 0x000000ffff067224 */ /* 0x000fe400078e0008 */
[----:B------:R1:W-:Y:S10]  /*0250*/  @!P2 STS.64 [R7], R2 ;  /* 0x000000020700a388 */ /* 0x0003f40000000a00 */
[----:B------:R-:W-:Y:S05]  /*0260*/  @P1 BRA `(.L_x_1) ;  /* 0xfffffffc00cc1947 */ /* 0x000fea000383ffff */
.L_x_0:
[----:B------:R-:W-:Y:S05]  /*0270*/  @P0 EXIT ;  /* 0x000000000000094d */ /* 0x000fea0003800000 */
[----:B------:R-:W2:Y:S01]  /*0280*/  S2UR UR5, SR_CgaCtaId ;  /* 0x00000000000579c3 */ /* 0x000ea20000008800 */
[----:B------:R-:W-:-:S07]  /*0290*/  UMOV UR4, 0x400 ;  /* 0x0000040000047882 */ /* 0x000fce0000000000 */
[----:B01----:R-:W0:Y:S08]  /*02a0*/  LDC R7, c[0x0][0x38c] ;  /* 0x0000e300ff077b82 */ /* 0x003e300000000800 */
[----:B------:R-:W1:Y:S01]  /*02b0*/  LDC.64 R4, c[0x0][0x380] ;  /* 0x0000e000ff047b82 */ /* 0x000e620000000a00 */
[----:B--2---:R-:W-:Y:S01]  /*02c0*/  ULEA UR4, UR5, UR4, 0x18 ;  /* 0x0000000405047291 */ /* 0x004fe2000f8ec0ff */
[----:B0-----:R-:W-:-:S08]  /*02d0*/  SHF.L.U32 R7, R0, R7, RZ ;  /* 0x0000000700077219 */ /* 0x001fd000000006ff */
[----:B------:R-:W0:Y:S01]  /*02e0*/  LDS.64 R2, [UR4] ;  /* 0x00000004ff027984 */ /* 0x000e220008000a00 */
[----:B-1----:R-:W-:-:S05]  /*02f0*/  IMAD.WIDE.U32 R4, R7, 0x8, R4 ;  /* 0x0000000807047825 */ /* 0x002fca00078e0004 */
[----:B0-----:R-:W-:Y:S01]  /*0300*/  STG.E.64 desc[UR6][R4.64], R2 ;  /* 0x0000000204007986 */ /* 0x001fe2000c101b06 */
[----:B------:R-:W-:Y:S05]  /*0310*/  EXIT ;  /* 0x000000000000794d */ /* 0x000fea0003800000 */
.L_x_2:
[----:B------:R-:W-:-:S00]  /*0320*/  BRA `(.L_x_2) ;  /* 0xfffffffc00fc7947 */ /* 0x000fc0000383ffff */
[----:B------:R-:W-:-:S00]  /*0330*/  NOP ;  /* 0x0000000000007918 */ /* 0x000fc00000000000 */
        /* <DEDUP_REMOVED lines=12> */
.L_x_3:


//--------------------- .nv.shared._Z16get_bounding_boxPdij --------------------------
	.section	.nv.shared._Z16get_bounding_boxPdij,"aw",@nobits
	.sectionflags	@""
	.align	8
.nv.shared._Z16get_bounding_boxPdij:
	.zero		9216


//--------------------- .nv.shared.reserved.0     --------------------------
	.section	.nv.shared.reserved.0,"aw",@nobits
	.weak		__nv_reservedSMEM_offset_0_alias
	.size		__nv_reservedSMEM_offset_0_alias, 0, 64
	.other		__nv_reservedSMEM_offset_0_alias,@"STO_CUDA_RESERVED_SHARED STV_DEFAULT"
__nv_reservedSMEM_offset_0_alias:
	.zero		0
	.zero		64


//--------------------- .nv.constant0._Z16get_bounding_boxPdij --------------------------
	.section	.nv.constant0._Z16get_bounding_boxPdij,"a",@progbits
	.sectionflags	@""
	.align	4
.nv.constant0._Z16get_bounding_boxPdij:
	.zero		912


//--------------------- SYMBOLS --------------------------

	.type		.nv.reservedSmem.offset0,@object
	.size		.nv.reservedSmem.offset0,0x4
	.type		.nv.reservedSmem.cap,@object
	.size		.nv.reservedSmem.cap,0x4
